//
// Generated by NVIDIA NVVM Compiler
//
// Compiler Build ID: CL-36424714
// Cuda compilation tools, release 13.0, V13.0.88
// Based on NVVM 20.0.0
//

.version 9.0
.target sm_100
.address_size 64

	// .globl	_Z6vecAddPfS_S_

.visible .entry _Z6vecAddPfS_S_(
	.param .u64 .ptr .align 1 _Z6vecAddPfS_S__param_0,
	.param .u64 .ptr .align 1 _Z6vecAddPfS_S__param_1,
	.param .u64 .ptr .align 1 _Z6vecAddPfS_S__param_2
)
{
	.reg .pred 	%p<2>;
	.reg .b32 	%r<5>;
	.reg .b32 	%f<4>;
	.reg .b64 	%rd<11>;

	ld.param.u64 	%rd1, [_Z6vecAddPfS_S__param_0];
	ld.param.u64 	%rd2, [_Z6vecAddPfS_S__param_1];
	ld.param.u64 	%rd3, [_Z6vecAddPfS_S__param_2];
	mov.u32 	%r2, %ctaid.x;
	mov.u32 	%r3, %ntid.x;
	mov.u32 	%r4, %tid.x;
	mad.lo.s32 	%r1, %r2, %r3, %r4;
	setp.gt.s32 	%p1, %r1, 10239;
	@%p1 bra 	$L__BB0_2;
	cvta.to.global.u64 	%rd4, %rd1;
	cvta.to.global.u64 	%rd5, %rd2;
	cvta.to.global.u64 	%rd6, %rd3;
	mul.wide.s32 	%rd7, %r1, 4;
	add.s64 	%rd8, %rd4, %rd7;
	ld.global.f32 	%f1, [%rd8];
	add.s64 	%rd9, %rd5, %rd7;
	ld.global.f32 	%f2, [%rd9];
	add.f32 	%f3, %f1, %f2;
	add.s64 	%rd10, %rd6, %rd7;
	st.global.f32 	[%rd10], %f3;
$L__BB0_2:
	ret;

}


// ===== COMPILED SASS (sm_100) =====

	.target	sm_100

	.elftype	@"ET_EXEC"


//--------------------- .note.nv.tkinfo           --------------------------
	.section	.note.nv.tkinfo,"",@"SHT_NOTE"
	.sectionflags	@"SHF_NOTE_NV_TKINFO"
	.tkinfo
        /*0018*/ 	.word	0x00000002
        /*0030*/ 	.string	""
        /*0030*/ 	.string	"ptxas"
        /*0030*/ 	.string	"Cuda compilation tools, release 13.0, V13.0.88"
        /*0030*/ 	.string	"Build cuda_13.0.r13.0/compiler.36424714_0"
        /*0030*/ 	.string	"-arch sm_100 -m 64 "



//--------------------- .note.nv.cuinfo           --------------------------
	.section	.note.nv.cuinfo,"",@"SHT_NOTE"
	.sectionflags	@"SHF_NOTE_NV_CUINFO"
        /*0018*/ 	.short	0x0002
        /*001a*/ 	.short	0x0064
        /*001c*/ 	.short	0x0082
	.zero		2


//--------------------- .nv.info                  --------------------------
	.section	.nv.info,"",@"SHT_CUDA_INFO"
	.align	4


	//----- nvinfo : EIATTR_REGCOUNT
	.align		4
        /*0000*/ 	.byte	0x04, 0x2f
        /*0002*/ 	.short	(.L_1 - .L_0)
	.align		4
.L_0:
        /*0004*/ 	.word	index@(_Z6vecAddPfS_S_)
        /*0008*/ 	.word	0x0000000c


	//----- nvinfo : EIATTR_FRAME_SIZE
	.align		4
.L_1:
        /*000c*/ 	.byte	0x04, 0x11
        /*000e*/ 	.short	(.L_3 - .L_2)
	.align		4
.L_2:
        /*0010*/ 	.word	index@(_Z6vecAddPfS_S_)
        /*0014*/ 	.word	0x00000000


	//----- nvinfo : EIATTR_MIN_STACK_SIZE
	.align		4
.L_3:
        /*0018*/ 	.byte	0x04, 0x12
        /*001a*/ 	.short	(.L_5 - .L_4)
	.align		4
.L_4:
        /*001c*/ 	.word	index@(_Z6vecAddPfS_S_)
        /*0020*/ 	.word	0x00000000
.L_5:


//--------------------- .nv.compat                --------------------------
	.section	.nv.compat,"",@"SHT_CUDA_COMPAT_INFO"
	.align	4
        /*0000*/ 	.byte	0x02, 0x09, 0x00, 0x00, 0x02, 0x02, 0x01, 0x00, 0x02, 0x05, 0x05, 0x00, 0x03, 0x07, 0x01, 0x01
        /*0010*/ 	.byte	0x02, 0x03, 0x00, 0x00, 0x02, 0x06, 0x01, 0x00, 0x04, 0x0b, 0x08, 0x00, 0x09, 0x00, 0x00, 0x00
        /*0020*/ 	.byte	0x00, 0x00, 0x00, 0x00


//--------------------- .nv.info._Z6vecAddPfS_S_  --------------------------
	.section	.nv.info._Z6vecAddPfS_S_,"",@"SHT_CUDA_INFO"
	.sectionflags	@""
	.align	4


	//----- nvinfo : EIATTR_CUDA_API_VERSION
	.align		4
        /*0000*/ 	.byte	0x04, 0x37
        /*0002*/ 	.short	(.L_7 - .L_6)
.L_6:
        /*0004*/ 	.word	0x00000082


	//----- nvinfo : EIATTR_KPARAM_INFO
	.align		4
.L_7:
        /*0008*/ 	.byte	0x04, 0x17
        /*000a*/ 	.short	(.L_9 - .L_8)
.L_8:
        /*000c*/ 	.word	0x00000000
        /*0010*/ 	.short	0x0002
        /*0012*/ 	.short	0x0010
        /*0014*/ 	.byte	0x00, 0xf5, 0x21, 0x00


	//----- nvinfo : EIATTR_KPARAM_INFO
	.align		4
.L_9:
        /*0018*/ 	.byte	0x04, 0x17
        /*001a*/ 	.short	(.L_11 - .L_10)
.L_10:
        /*001c*/ 	.word	0x00000000
        /*0020*/ 	.short	0x0001
        /*0022*/ 	.short	0x0008
        /*0024*/ 	.byte	0x00, 0xf5, 0x21, 0x00


	//----- nvinfo : EIATTR_KPARAM_INFO
	.align		4
.L_11:
        /*0028*/ 	.byte	0x04, 0x17
        /*002a*/ 	.short	(.L_13 - .L_12)
.L_12:
        /*002c*/ 	.word	0x00000000
        /*0030*/ 	.short	0x0000
        /*0032*/ 	.short	0x0000
        /*0034*/ 	.byte	0x00, 0xf5, 0x21, 0x00


	//----- nvinfo : EIATTR_SPARSE_MMA_MASK
	.align		4
.L_13:
        /*0038*/ 	.byte	0x03, 0x50
        /*003a*/ 	.short	0x0000


	//----- nvinfo : EIATTR_MAXREG_COUNT
	.align		4
        /*003c*/ 	.byte	0x03, 0x1b
        /*003e*/ 	.short	0x00ff


	//----- nvinfo : EIATTR_MERCURY_ISA_VERSION
	.align		4
        /*0040*/ 	.byte	0x03, 0x5f
        /*0042*/ 	.short	0x0101


	//----- nvinfo : EIATTR_VRC_CTA_INIT_COUNT
	.align		4
        /*0044*/ 	.byte	0x02, 0x4a
	.zero		1
	.zero		1


	//----- nvinfo : EIATTR_EXIT_INSTR_OFFSETS
	.align		4
        /*0048*/ 	.byte	0x04, 0x1c
        /*004a*/ 	.short	(.L_15 - .L_14)


	//   ....[0]....
.L_14:
        /*004c*/ 	.word	0x00000060


	//   ....[1]....
        /*0050*/ 	.word	0x00000120


	//----- nvinfo : EIATTR_CBANK_PARAM_SIZE
	.align		4
.L_15:
        /*0054*/ 	.byte	0x03, 0x19
        /*0056*/ 	.short	0x0018


	//----- nvinfo : EIATTR_PARAM_CBANK
	.align		4
        /*0058*/ 	.byte	0x04, 0x0a
        /*005a*/ 	.short	(.L_17 - .L_16)
	.align		4
.L_16:
        /*005c*/ 	.word	index@(.nv.constant0._Z6vecAddPfS_S_)
        /*0060*/ 	.short	0x0380
        /*0062*/ 	.short	0x0018


	//----- nvinfo : EIATTR_SW_WAR
	.align		4
.L_17:
        /*0064*/ 	.byte	0x04, 0x36
        /*0066*/ 	.short	(.L_19 - .L_18)
.L_18:
        /*0068*/ 	.word	0x00000008
.L_19:


//--------------------- .nv.callgraph             --------------------------
	.section	.nv.callgraph,"",@"SHT_CUDA_CALLGRAPH"
	.align	4
	.sectionentsize	8
	.align		4
        /*0000*/ 	.word	0x00000000
	.align		4
        /*0004*/ 	.word	0xffffffff
	.align		4
        /*0008*/ 	.word	0x00000000
	.align		4
        /*000c*/ 	.word	0xfffffffe
	.align		4
        /*0010*/ 	.word	0x00000000
	.align		4
        /*0014*/ 	.word	0xfffffffd
	.align		4
        /*0018*/ 	.word	0x00000000
	.align		4
        /*001c*/ 	.word	0xfffffffc


//--------------------- .text._Z6vecAddPfS_S_     --------------------------
	.section	.text._Z6vecAddPfS_S_,"ax",@progbits
	.align	128
        .global         _Z6vecAddPfS_S_
        .type           _Z6vecAddPfS_S_,@function
        .size           _Z6vecAddPfS_S_,(.L_x_1 - _Z6vecAddPfS_S_)
        .other          _Z6vecAddPfS_S_,@"STO_CUDA_ENTRY STV_DEFAULT"
_Z6vecAddPfS_S_:
.text._Z6vecAddPfS_S_:
[----:B------:R-:W-:Y:S01]  /*0000*/  LDC R1, c[0x0][0x37c] ;  /* 0x0000df00ff017b82 */ /* 0x000fe20000000800 */
[----:B------:R-:W0:Y:S07]  /*0010*/  S2R R0, SR_TID.X ;  /* 0x0000000000007919 */ /* 0x000e2e0000002100 */
[----:B------:R-:W0:Y:S08]  /*0020*/  S2UR UR4, SR_CTAID.X ;  /* 0x00000000000479c3 */ /* 0x000e300000002500 */
[----:B------:R-:W0:Y:S02]  /*0030*/  LDC R9, c[0x0][0x360] ;  /* 0x0000d800ff097b82 */ /* 0x000e240000000800 */
[----:B0-----:R-:W-:-:S05]  /*0040*/  IMAD R9, R9, UR4, R0 ;  /* 0x0000000409097c24 */ /* 0x001fca000f8e0200 */
[----:B------:R-:W-:-:S13]  /*0050*/  ISETP.GT.AND P0, PT, R9, 0x27ff, PT ;  /* 0x000027ff0900780c */ /* 0x000fda0003f04270 */
[----:B------:R-:W-:Y:S05]  /*0060*/  @P0 EXIT ;  /* 0x000000000000094d */ /* 0x000fea0003800000 */
[----:B------:R-:W0:Y:S01]  /*0070*/  LDC.64 R2, c[0x0][0x380] ;  /* 0x0000e000ff027b82 */ /* 0x000e220000000a00 */
[----:B------:R-:W1:Y:S07]  /*0080*/  LDCU.64 UR4, c[0x0][0x358] ;  /* 0x00006b00ff0477ac */ /* 0x000e6e0008000a00 */
[----:B------:R-:W2:Y:S08]  /*0090*/  LDC.64 R4, c[0x0][0x388] ;  /* 0x0000e200ff047b82 */ /* 0x000eb00000000a00 */
[----:B------:R-:W3:Y:S01]  /*00a0*/  LDC.64 R6, c[0x0][0x390] ;  /* 0x0000e400ff067b82 */ /* 0x000ee20000000a00 */
[----:B0-----:R-:W-:-:S06]  /*00b0*/  IMAD.WIDE R2, R9, 0x4, R2 ;  /* 0x0000000409027825 */ /* 0x001fcc00078e0202 */
[----:B-1----:R-:W4:Y:S01]  /*00c0*/  LDG.E R2, desc[UR4][R2.64] ;  /* 0x0000000402027981 */ /* 0x002f22000c1e1900 */
[----:B--2---:R-:W-:-:S06]  /*00d0*/  IMAD.WIDE R4, R9, 0x4, R4 ;  /* 0x0000000409047825 */ /* 0x004fcc00078e0204 */
[----:B------:R-:W4:Y:S01]  /*00e0*/  LDG.E R5, desc[UR4][R4.64] ;  /* 0x0000000404057981 */ /* 0x000f22000c1e1900 */
[----:B---3--:R-:W-:-:S04]  /*00f0*/  IMAD.WIDE R6, R9, 0x4, R6 ;  /* 0x0000000409067825 */ /* 0x008fc800078e0206 */
[----:B----4-:R-:W-:-:S05]  /*0100*/  FADD R9, R2, R5 ;  /* 0x0000000502097221 */ /* 0x010fca0000000000 */
[----:B------:R-:W-:Y:S01]  /*0110*/  STG.E desc[UR4][R6.64], R9 ;  /* 0x0000000906007986 */ /* 0x000fe2000c101904 */
[----:B------:R-:W-:Y:S05]  /*0120*/  EXIT ;  /* 0x000000000000794d */ /* 0x000fea0003800000 */
.L_x_0:
[----:B------:R-:W-:-:S00]  /*0130*/  BRA `(.L_x_0) ;  /* 0xfffffffc00fc7947 */ /* 0x000fc0000383ffff */
[----:B------:R-:W-:-:S00]  /*0140*/  NOP ;  /* 0x0000000000007918 */ /* 0x000fc00000000000 */
        /* <DEDUP_REMOVED lines=11> */
.L_x_1:


//--------------------- .nv.shared.reserved.0     --------------------------
	.section	.nv.shared.reserved.0,"aw",@nobits
	.weak		__nv_reservedSMEM_offset_0_alias
	.size		__nv_reservedSMEM_offset_0_alias, 0, 64
	.other		__nv_reservedSMEM_offset_0_alias,@"STO_CUDA_RESERVED_SHARED STV_DEFAULT"
__nv_reservedSMEM_offset_0_alias:
	.zero		0
	.zero		64


//--------------------- .nv.constant0._Z6vecAddPfS_S_ --------------------------
	.section	.nv.constant0._Z6vecAddPfS_S_,"a",@progbits
	.sectionflags	@""
	.align	4
.nv.constant0._Z6vecAddPfS_S_:
	.zero		920


//--------------------- SYMBOLS --------------------------

	.type		.nv.reservedSmem.offset0,@object
	.size		.nv.reservedSmem.offset0,0x4
